//
// Generated by NVIDIA NVVM Compiler
//
// Compiler Build ID: CL-36424714
// Cuda compilation tools, release 13.0, V13.0.88
// Based on NVVM 20.0.0
//

.version 9.0
.target sm_100
.address_size 64

	// .globl	_Z13maxPoolKerneliiiiiPdS_
.extern .shared .align 16 .b8 tile[];

.visible .entry _Z13maxPoolKerneliiiiiPdS_(
	.param .u32 _Z13maxPoolKerneliiiiiPdS__param_0,
	.param .u32 _Z13maxPoolKerneliiiiiPdS__param_1,
	.param .u32 _Z13maxPoolKerneliiiiiPdS__param_2,
	.param .u32 _Z13maxPoolKerneliiiiiPdS__param_3,
	.param .u32 _Z13maxPoolKerneliiiiiPdS__param_4,
	.param .u64 .ptr .align 1 _Z13maxPoolKerneliiiiiPdS__param_5,
	.param .u64 .ptr .align 1 _Z13maxPoolKerneliiiiiPdS__param_6
)
{
	.reg .pred 	%p<38>;
	.reg .b32 	%r<101>;
	.reg .b64 	%rd<9>;
	.reg .b64 	%fd<62>;

	ld.param.u32 	%r49, [_Z13maxPoolKerneliiiiiPdS__param_1];
	ld.param.u32 	%r50, [_Z13maxPoolKerneliiiiiPdS__param_2];
	ld.param.u32 	%r51, [_Z13maxPoolKerneliiiiiPdS__param_3];
	ld.param.u32 	%r52, [_Z13maxPoolKerneliiiiiPdS__param_4];
	ld.param.u64 	%rd2, [_Z13maxPoolKerneliiiiiPdS__param_5];
	ld.param.u64 	%rd3, [_Z13maxPoolKerneliiiiiPdS__param_6];
	add.s32 	%r53, %r51, -1;
	shr.u32 	%r54, %r53, 31;
	add.s32 	%r55, %r53, %r54;
	shr.s32 	%r1, %r55, 1;
	add.s32 	%r56, %r52, -1;
	shr.u32 	%r57, %r56, 31;
	add.s32 	%r58, %r56, %r57;
	shr.s32 	%r2, %r58, 1;
	mov.u32 	%r3, %ntid.x;
	and.b32  	%r59, %r58, -2;
	add.s32 	%r4, %r59, %r3;
	mov.u32 	%r5, %ntid.y;
	and.b32  	%r60, %r55, -2;
	add.s32 	%r6, %r60, %r5;
	mul.lo.s32 	%r7, %r4, %r6;
	mov.u32 	%r61, %ctaid.y;
	mul.lo.s32 	%r8, %r61, %r5;
	mov.u32 	%r62, %ctaid.x;
	mul.lo.s32 	%r9, %r62, %r3;
	mov.u32 	%r10, %tid.z;
	mov.u32 	%r11, %tid.y;
	mov.u32 	%r12, %tid.x;
	mad.lo.s32 	%r94, %r11, %r3, %r12;
	setp.ge.s32 	%p1, %r94, %r7;
	@%p1 bra 	$L__BB0_5;
	sub.s32 	%r14, %r8, %r1;
	sub.s32 	%r15, %r9, %r2;
	mul.lo.s32 	%r16, %r49, %r10;
	mul.lo.s32 	%r17, %r7, %r10;
	mul.lo.s32 	%r18, %r3, %r5;
	cvta.to.global.u64 	%rd1, %rd2;
$L__BB0_2:
	div.s32 	%r63, %r94, %r4;
	mul.lo.s32 	%r64, %r63, %r4;
	sub.s32 	%r65, %r94, %r64;
	add.s32 	%r20, %r14, %r63;
	add.s32 	%r21, %r15, %r65;
	setp.lt.s32 	%p2, %r20, 0;
	setp.ge.s32 	%p3, %r20, %r49;
	or.pred  	%p4, %p2, %p3;
	setp.lt.s32 	%p5, %r21, 0;
	setp.ge.s32 	%p6, %r21, %r50;
	or.pred  	%p7, %p5, %p6;
	or.pred  	%p8, %p4, %p7;
	mov.f64 	%fd51, 0d0000000000000000;
	@%p8 bra 	$L__BB0_4;
	add.s32 	%r66, %r20, %r16;
	mad.lo.s32 	%r67, %r66, %r50, %r21;
	mul.wide.s32 	%rd4, %r67, 8;
	add.s64 	%rd5, %rd1, %rd4;
	ld.global.f64 	%fd51, [%rd5];
$L__BB0_4:
	add.s32 	%r68, %r94, %r17;
	shl.b32 	%r69, %r68, 3;
	mov.u32 	%r70, tile;
	add.s32 	%r71, %r70, %r69;
	st.shared.f64 	[%r71], %fd51;
	add.s32 	%r94, %r94, %r18;
	setp.lt.s32 	%p9, %r94, %r7;
	@%p9 bra 	$L__BB0_2;
$L__BB0_5:
	bar.sync 	0;
	setp.lt.s32 	%p10, %r51, 1;
	mov.f64 	%fd60, 0d0000000000000000;
	@%p10 bra 	$L__BB0_20;
	setp.lt.s32 	%p11, %r52, 1;
	mul.lo.s32 	%r23, %r7, %r10;
	@%p11 bra 	$L__BB0_20;
	and.b32  	%r24, %r52, 7;
	add.s32 	%r25, %r24, -1;
	and.b32  	%r26, %r52, 3;
	and.b32  	%r27, %r52, 2147483640;
	and.b32  	%r28, %r52, 1;
	neg.s32 	%r29, %r27;
	shl.b32 	%r73, %r12, 3;
	mov.u32 	%r74, tile;
	add.s32 	%r75, %r73, %r74;
	add.s32 	%r30, %r75, 32;
	shl.b32 	%r31, %r4, 3;
	mad.lo.s32 	%r32, %r10, %r6, %r11;
	add.s32 	%r33, %r23, %r12;
	mov.f64 	%fd60, 0d0000000000000000;
	mov.b32 	%r95, 0;
$L__BB0_8:
	setp.lt.u32 	%p12, %r52, 8;
	add.s32 	%r77, %r95, %r11;
	mad.lo.s32 	%r35, %r77, %r4, %r33;
	mov.b32 	%r99, 0;
	@%p12 bra 	$L__BB0_11;
	add.s32 	%r78, %r32, %r95;
	mad.lo.s32 	%r96, %r31, %r78, %r30;
	mov.u32 	%r97, %r29;
$L__BB0_10:
	.pragma "nounroll";
	ld.shared.f64 	%fd22, [%r96+-32];
	setp.gt.f64 	%p13, %fd60, %fd22;
	selp.f64 	%fd23, %fd60, %fd22, %p13;
	ld.shared.f64 	%fd24, [%r96+-24];
	setp.gt.f64 	%p14, %fd23, %fd24;
	selp.f64 	%fd25, %fd23, %fd24, %p14;
	ld.shared.f64 	%fd26, [%r96+-16];
	setp.gt.f64 	%p15, %fd25, %fd26;
	selp.f64 	%fd27, %fd25, %fd26, %p15;
	ld.shared.f64 	%fd28, [%r96+-8];
	setp.gt.f64 	%p16, %fd27, %fd28;
	selp.f64 	%fd29, %fd27, %fd28, %p16;
	ld.shared.f64 	%fd30, [%r96];
	setp.gt.f64 	%p17, %fd29, %fd30;
	selp.f64 	%fd31, %fd29, %fd30, %p17;
	ld.shared.f64 	%fd32, [%r96+8];
	setp.gt.f64 	%p18, %fd31, %fd32;
	selp.f64 	%fd33, %fd31, %fd32, %p18;
	ld.shared.f64 	%fd34, [%r96+16];
	setp.gt.f64 	%p19, %fd33, %fd34;
	selp.f64 	%fd35, %fd33, %fd34, %p19;
	ld.shared.f64 	%fd36, [%r96+24];
	setp.gt.f64 	%p20, %fd35, %fd36;
	selp.f64 	%fd60, %fd35, %fd36, %p20;
	add.s32 	%r97, %r97, 8;
	add.s32 	%r96, %r96, 64;
	setp.eq.s32 	%p21, %r97, 0;
	mov.u32 	%r99, %r27;
	@%p21 bra 	$L__BB0_11;
	bra.uni 	$L__BB0_10;
$L__BB0_11:
	setp.eq.s32 	%p22, %r24, 0;
	@%p22 bra 	$L__BB0_19;
	setp.lt.u32 	%p23, %r25, 3;
	@%p23 bra 	$L__BB0_14;
	add.s32 	%r79, %r35, %r99;
	shl.b32 	%r80, %r79, 3;
	mov.u32 	%r81, tile;
	add.s32 	%r82, %r81, %r80;
	ld.shared.f64 	%fd38, [%r82];
	setp.gt.f64 	%p24, %fd60, %fd38;
	selp.f64 	%fd39, %fd60, %fd38, %p24;
	ld.shared.f64 	%fd40, [%r82+8];
	setp.gt.f64 	%p25, %fd39, %fd40;
	selp.f64 	%fd41, %fd39, %fd40, %p25;
	ld.shared.f64 	%fd42, [%r82+16];
	setp.gt.f64 	%p26, %fd41, %fd42;
	selp.f64 	%fd43, %fd41, %fd42, %p26;
	ld.shared.f64 	%fd44, [%r82+24];
	setp.gt.f64 	%p27, %fd43, %fd44;
	selp.f64 	%fd60, %fd43, %fd44, %p27;
	add.s32 	%r99, %r99, 4;
$L__BB0_14:
	setp.eq.s32 	%p28, %r26, 0;
	@%p28 bra 	$L__BB0_19;
	setp.eq.s32 	%p29, %r26, 1;
	@%p29 bra 	$L__BB0_17;
	add.s32 	%r83, %r35, %r99;
	shl.b32 	%r84, %r83, 3;
	mov.u32 	%r85, tile;
	add.s32 	%r86, %r85, %r84;
	ld.shared.f64 	%fd46, [%r86];
	setp.gt.f64 	%p30, %fd60, %fd46;
	selp.f64 	%fd47, %fd60, %fd46, %p30;
	ld.shared.f64 	%fd48, [%r86+8];
	setp.gt.f64 	%p31, %fd47, %fd48;
	selp.f64 	%fd60, %fd47, %fd48, %p31;
	add.s32 	%r99, %r99, 2;
$L__BB0_17:
	setp.eq.s32 	%p32, %r28, 0;
	@%p32 bra 	$L__BB0_19;
	add.s32 	%r87, %r35, %r99;
	shl.b32 	%r88, %r87, 3;
	mov.u32 	%r89, tile;
	add.s32 	%r90, %r89, %r88;
	ld.shared.f64 	%fd49, [%r90];
	setp.gt.f64 	%p33, %fd60, %fd49;
	selp.f64 	%fd60, %fd60, %fd49, %p33;
$L__BB0_19:
	add.s32 	%r95, %r95, 1;
	setp.ne.s32 	%p34, %r95, %r51;
	@%p34 bra 	$L__BB0_8;
$L__BB0_20:
	add.s32 	%r47, %r8, %r11;
	add.s32 	%r48, %r9, %r12;
	setp.ge.s32 	%p35, %r47, %r49;
	setp.ge.s32 	%p36, %r48, %r50;
	or.pred  	%p37, %p35, %p36;
	@%p37 bra 	$L__BB0_22;
	mad.lo.s32 	%r92, %r49, %r10, %r47;
	mad.lo.s32 	%r93, %r92, %r50, %r48;
	cvta.to.global.u64 	%rd6, %rd3;
	mul.wide.s32 	%rd7, %r93, 8;
	add.s64 	%rd8, %rd6, %rd7;
	st.global.f64 	[%rd8], %fd60;
$L__BB0_22:
	ret;

}


// ===== COMPILED SASS (sm_100) =====

	.target	sm_100

	.elftype	@"ET_EXEC"


//--------------------- .note.nv.tkinfo           --------------------------
	.section	.note.nv.tkinfo,"",@"SHT_NOTE"
	.sectionflags	@"SHF_NOTE_NV_TKINFO"
	.tkinfo
        /*0018*/ 	.word	0x00000002
        /*0030*/ 	.string	""
        /*0030*/ 	.string	"ptxas"
        /*0030*/ 	.string	"Cuda compilation tools, release 13.0, V13.0.88"
        /*0030*/ 	.string	"Build cuda_13.0.r13.0/compiler.36424714_0"
        /*0030*/ 	.string	"-arch sm_100 -m 64 "



//--------------------- .note.nv.cuinfo           --------------------------
	.section	.note.nv.cuinfo,"",@"SHT_NOTE"
	.sectionflags	@"SHF_NOTE_NV_CUINFO"
        /*0018*/ 	.short	0x0002
        /*001a*/ 	.short	0x0064
        /*001c*/ 	.short	0x0082
	.zero		2


//--------------------- .nv.info                  --------------------------
	.section	.nv.info,"",@"SHT_CUDA_INFO"
	.align	4


	//----- nvinfo : EIATTR_REGCOUNT
	.align		4
        /*0000*/ 	.byte	0x04, 0x2f
        /*0002*/ 	.short	(.L_1 - .L_0)
	.align		4
.L_0:
        /*0004*/ 	.word	index@(_Z13maxPoolKerneliiiiiPdS_)
        /*0008*/ 	.word	0x0000001a


	//----- nvinfo : EIATTR_FRAME_SIZE
	.align		4
.L_1:
        /*000c*/ 	.byte	0x04, 0x11
        /*000e*/ 	.short	(.L_3 - .L_2)
	.align		4
.L_2:
        /*0010*/ 	.word	index@(_Z13maxPoolKerneliiiiiPdS_)
        /*0014*/ 	.word	0x00000000


	//----- nvinfo : EIATTR_MIN_STACK_SIZE
	.align		4
.L_3:
        /*0018*/ 	.byte	0x04, 0x12
        /*001a*/ 	.short	(.L_5 - .L_4)
	.align		4
.L_4:
        /*001c*/ 	.word	index@(_Z13maxPoolKerneliiiiiPdS_)
        /*0020*/ 	.word	0x00000000
.L_5:


//--------------------- .nv.compat                --------------------------
	.section	.nv.compat,"",@"SHT_CUDA_COMPAT_INFO"
	.align	4
        /*0000*/ 	.byte	0x02, 0x09, 0x00, 0x00, 0x02, 0x02, 0x01, 0x00, 0x02, 0x05, 0x05, 0x00, 0x03, 0x07, 0x01, 0x01
        /*0010*/ 	.byte	0x02, 0x03, 0x00, 0x00, 0x02, 0x06, 0x01, 0x00, 0x04, 0x0b, 0x08, 0x00, 0x01, 0x00, 0x00, 0x00
        /*0020*/ 	.byte	0x00, 0x00, 0x00, 0x00


//--------------------- .nv.info._Z13maxPoolKerneliiiiiPdS_ --------------------------
	.section	.nv.info._Z13maxPoolKerneliiiiiPdS_,"",@"SHT_CUDA_INFO"
	.sectionflags	@""
	.align	4


	//----- nvinfo : EIATTR_CUDA_API_VERSION
	.align		4
        /*0000*/ 	.byte	0x04, 0x37
        /*0002*/ 	.short	(.L_7 - .L_6)
.L_6:
        /*0004*/ 	.word	0x00000082


	//----- nvinfo : EIATTR_KPARAM_INFO
	.align		4
.L_7:
        /*0008*/ 	.byte	0x04, 0x17
        /*000a*/ 	.short	(.L_9 - .L_8)
.L_8:
        /*000c*/ 	.word	0x00000000
        /*0010*/ 	.short	0x0006
        /*0012*/ 	.short	0x0020
        /*0014*/ 	.byte	0x00, 0xf5, 0x21, 0x00


	//----- nvinfo : EIATTR_KPARAM_INFO
	.align		4
.L_9:
        /*0018*/ 	.byte	0x04, 0x17
        /*001a*/ 	.short	(.L_11 - .L_10)
.L_10:
        /*001c*/ 	.word	0x00000000
        /*0020*/ 	.short	0x0005
        /*0022*/ 	.short	0x0018
        /*0024*/ 	.byte	0x00, 0xf5, 0x21, 0x00


	//----- nvinfo : EIATTR_KPARAM_INFO
	.align		4
.L_11:
        /*0028*/ 	.byte	0x04, 0x17
        /*002a*/ 	.short	(.L_13 - .L_12)
.L_12:
        /*002c*/ 	.word	0x00000000
        /*0030*/ 	.short	0x0004
        /*0032*/ 	.short	0x0010
        /*0034*/ 	.byte	0x00, 0xf0, 0x11, 0x00


	//----- nvinfo : EIATTR_KPARAM_INFO
	.align		4
.L_13:
        /*0038*/ 	.byte	0x04, 0x17
        /*003a*/ 	.short	(.L_15 - .L_14)
.L_14:
        /*003c*/ 	.word	0x00000000
        /*0040*/ 	.short	0x0003
        /*0042*/ 	.short	0x000c
        /*0044*/ 	.byte	0x00, 0xf0, 0x11, 0x00


	//----- nvinfo : EIATTR_KPARAM_INFO
	.align		4
.L_15:
        /*0048*/ 	.byte	0x04, 0x17
        /*004a*/ 	.short	(.L_17 - .L_16)
.L_16:
        /*004c*/ 	.word	0x00000000
        /*0050*/ 	.short	0x0002
        /*0052*/ 	.short	0x0008
        /*0054*/ 	.byte	0x00, 0xf0, 0x11, 0x00


	//----- nvinfo : EIATTR_KPARAM_INFO
	.align		4
.L_17:
        /*0058*/ 	.byte	0x04, 0x17
        /*005a*/ 	.short	(.L_19 - .L_18)
.L_18:
        /*005c*/ 	.word	0x00000000
        /*0060*/ 	.short	0x0001
        /*0062*/ 	.short	0x0004
        /*0064*/ 	.byte	0x00, 0xf0, 0x11, 0x00


	//----- nvinfo : EIATTR_KPARAM_INFO
	.align		4
.L_19:
        /*0068*/ 	.byte	0x04, 0x17
        /*006a*/ 	.short	(.L_21 - .L_20)
.L_20:
        /*006c*/ 	.word	0x00000000
        /*0070*/ 	.short	0x0000
        /*0072*/ 	.short	0x0000
        /*0074*/ 	.byte	0x00, 0xf0, 0x11, 0x00


	//----- nvinfo : EIATTR_SPARSE_MMA_MASK
	.align		4
.L_21:
        /*0078*/ 	.byte	0x03, 0x50
        /*007a*/ 	.short	0x0000


	//----- nvinfo : EIATTR_MAXREG_COUNT
	.align		4
        /*007c*/ 	.byte	0x03, 0x1b
        /*007e*/ 	.short	0x00ff


	//----- nvinfo : EIATTR_NUM_BARRIERS
	.align		4
        /*0080*/ 	.byte	0x02, 0x4c
        /*0082*/ 	.byte	0x01
	.zero		1


	//----- nvinfo : EIATTR_MERCURY_ISA_VERSION
	.align		4
        /*0084*/ 	.byte	0x03, 0x5f
        /*0086*/ 	.short	0x0101


	//----- nvinfo : EIATTR_VRC_CTA_INIT_COUNT
	.align		4
        /*0088*/ 	.byte	0x02, 0x4a
	.zero		1
	.zero		1


	//----- nvinfo : EIATTR_EXIT_INSTR_OFFSETS
	.align		4
        /*008c*/ 	.byte	0x04, 0x1c
        /*008e*/ 	.short	(.L_23 - .L_22)


	//   ....[0]....
.L_22:
        /*0090*/ 	.word	0x00000dc0


	//   ....[1]....
        /*0094*/ 	.word	0x00000e20


	//----- nvinfo : EIATTR_CRS_STACK_SIZE
	.align		4
.L_23:
        /*0098*/ 	.byte	0x04, 0x1e
        /*009a*/ 	.short	(.L_25 - .L_24)
.L_24:
        /*009c*/ 	.word	0x00000000


	//----- nvinfo : EIATTR_CBANK_PARAM_SIZE
	.align		4
.L_25:
        /*00a0*/ 	.byte	0x03, 0x19
        /*00a2*/ 	.short	0x0028


	//----- nvinfo : EIATTR_PARAM_CBANK
	.align		4
        /*00a4*/ 	.byte	0x04, 0x0a
        /*00a6*/ 	.short	(.L_27 - .L_26)
	.align		4
.L_26:
        /*00a8*/ 	.word	index@(.nv.constant0._Z13maxPoolKerneliiiiiPdS_)
        /*00ac*/ 	.short	0x0380
        /*00ae*/ 	.short	0x0028


	//----- nvinfo : EIATTR_SW_WAR
	.align		4
.L_27:
        /*00b0*/ 	.byte	0x04, 0x36
        /*00b2*/ 	.short	(.L_29 - .L_28)
.L_28:
        /*00b4*/ 	.word	0x00000008
.L_29:


//--------------------- .nv.callgraph             --------------------------
	.section	.nv.callgraph,"",@"SHT_CUDA_CALLGRAPH"
	.align	4
	.sectionentsize	8
	.align		4
        /*0000*/ 	.word	0x00000000
	.align		4
        /*0004*/ 	.word	0xffffffff
	.align		4
        /*0008*/ 	.word	0x00000000
	.align		4
        /*000c*/ 	.word	0xfffffffe
	.align		4
        /*0010*/ 	.word	0x00000000
	.align		4
        /*0014*/ 	.word	0xfffffffd
	.align		4
        /*0018*/ 	.word	0x00000000
	.align		4
        /*001c*/ 	.word	0xfffffffc


//--------------------- .text._Z13maxPoolKerneliiiiiPdS_ --------------------------
	.section	.text._Z13maxPoolKerneliiiiiPdS_,"ax",@progbits
	.align	128
        .global         _Z13maxPoolKerneliiiiiPdS_
        .type           _Z13maxPoolKerneliiiiiPdS_,@function
        .size           _Z13maxPoolKerneliiiiiPdS_,(.L_x_11 - _Z13maxPoolKerneliiiiiPdS_)
        .other          _Z13maxPoolKerneliiiiiPdS_,@"STO_CUDA_ENTRY STV_DEFAULT"
_Z13maxPoolKerneliiiiiPdS_:
.text._Z13maxPoolKerneliiiiiPdS_:
[----:B------:R-:W-:Y:S01]  /*0000*/  LDC R1, c[0x0][0x37c] ;  /* 0x0000df00ff017b82 */ /* 0x000fe20000000800 */
[----:B------:R-:W0:Y:S01]  /*0010*/  LDCU UR5, c[0x0][0x390] ;  /* 0x00007200ff0577ac */ /* 0x000e220008000800 */
[----:B------:R-:W1:Y:S06]  /*0020*/  S2R R0, SR_TID.Y ;  /* 0x0000000000007919 */ /* 0x000e6c0000002200 */
[----:B------:R-:W2:Y:S01]  /*0030*/  LDC R18, c[0x0][0x360] ;  /* 0x0000d800ff127b82 */ /* 0x000ea20000000800 */
[----:B------:R-:W-:Y:S01]  /*0040*/  BSSY.RECONVERGENT B0, `(.L_x_0) ;  /* 0x0000050000007945 */ /* 0x000fe20003800200 */
[----:B------:R-:W3:Y:S01]  /*0050*/  LDCU UR4, c[0x0][0x38c] ;  /* 0x00007180ff0477ac */ /* 0x000ee20008000800 */
[----:B------:R-:W1:Y:S01]  /*0060*/  S2R R3, SR_TID.X ;  /* 0x0000000000037919 */ /* 0x000e620000002100 */
[----:B------:R-:W4:Y:S01]  /*0070*/  LDCU UR9, c[0x0][0x364] ;  /* 0x00006c80ff0977ac */ /* 0x000f220008000800 */
[----:B------:R-:W5:Y:S03]  /*0080*/  S2R R7, SR_CTAID.Y ;  /* 0x0000000000077919 */ /* 0x000f660000002600 */
[----:B------:R-:W1:Y:S01]  /*0090*/  S2UR UR8, SR_CTAID.X ;  /* 0x00000000000879c3 */ /* 0x000e620000002500 */
[----:B------:R-:W1:Y:S01]  /*00a0*/  LDCU.64 UR14, c[0x0][0x358] ;  /* 0x00006b00ff0e77ac */ /* 0x000e620008000a00 */
[----:B------:R-:W1:Y:S01]  /*00b0*/  S2R R5, SR_TID.Z ;  /* 0x0000000000057919 */ /* 0x000e620000002300 */
[----:B------:R-:W1:Y:S01]  /*00c0*/  LDCU UR10, c[0x0][0x384] ;  /* 0x00007080ff0a77ac */ /* 0x000e620008000800 */
[----:B0-----:R-:W-:-:S02]  /*00d0*/  UIADD3 UR5, UPT, UPT, UR5, -0x1, URZ ;  /* 0xffffffff05057890 */ /* 0x001fc4000fffe0ff */
[----:B---3--:R-:W-:Y:S02]  /*00e0*/  UIADD3 UR4, UPT, UPT, UR4, -0x1, URZ ;  /* 0xffffffff04047890 */ /* 0x008fe4000fffe0ff */
[----:B------:R-:W-:Y:S02]  /*00f0*/  ULEA.HI UR5, UR5, UR5, URZ, 0x1 ;  /* 0x0000000505057291 */ /* 0x000fe4000f8f08ff */
[----:B------:R-:W-:Y:S02]  /*0100*/  ULEA.HI UR4, UR4, UR4, URZ, 0x1 ;  /* 0x0000000404047291 */ /* 0x000fe4000f8f08ff */
[----:B------:R-:W-:Y:S02]  /*0110*/  ULOP3.LUT UR7, UR5, 0xfffffffe, URZ, 0xc0, !UPT ;  /* 0xfffffffe05077892 */ /* 0x000fe4000f8ec0ff */
[----:B------:R-:W-:Y:S01]  /*0120*/  ULOP3.LUT UR6, UR4, 0xfffffffe, URZ, 0xc0, !UPT ;  /* 0xfffffffe04067892 */ /* 0x000fe2000f8ec0ff */
[----:B------:R-:W0:Y:S03]  /*0130*/  LDCU UR11, c[0x0][0x388] ;  /* 0x00007100ff0b77ac */ /* 0x000e260008000800 */
[C---:B--2---:R-:W-:Y:S01]  /*0140*/  VIADD R2, R18.reuse, UR7 ;  /* 0x0000000712027c36 */ /* 0x044fe20008000000 */
[----:B----4-:R-:W-:Y:S01]  /*0150*/  UIADD3 UR6, UPT, UPT, UR6, UR9, URZ ;  /* 0x0000000906067290 */ /* 0x010fe2000fffe0ff */
[----:B-1----:R-:W-:-:S02]  /*0160*/  IMAD R9, R18, R0, R3 ;  /* 0x0000000012097224 */ /* 0x002fc400078e0203 */
[----:B------:R-:W-:Y:S02]  /*0170*/  IMAD R4, R18, UR8, RZ ;  /* 0x0000000812047c24 */ /* 0x000fe4000f8e02ff */
[----:B-----5:R-:W-:Y:S02]  /*0180*/  IMAD R7, R7, UR9, RZ ;  /* 0x0000000907077c24 */ /* 0x020fe4000f8e02ff */
[----:B------:R-:W-:-:S05]  /*0190*/  IMAD R6, R2, UR6, RZ ;  /* 0x0000000602067c24 */ /* 0x000fca000f8e02ff */
[----:B------:R-:W-:-:S13]  /*01a0*/  ISETP.GE.AND P0, PT, R9, R6, PT ;  /* 0x000000060900720c */ /* 0x000fda0003f06270 */
[----:B0-----:R-:W-:Y:S05]  /*01b0*/  @P0 BRA `(.L_x_1) ;  /* 0x0000000000e00947 */ /* 0x001fea0003800000 */
[----:B------:R-:W-:Y:S01]  /*01c0*/  IABS R12, R2 ;  /* 0x00000002000c7213 */ /* 0x000fe20000000000 */
[----:B------:R-:W0:Y:S01]  /*01d0*/  S2R R14, SR_CgaCtaId ;  /* 0x00000000000e7919 */ /* 0x000e220000008800 */
[----:B------:R-:W-:Y:S01]  /*01e0*/  MOV R13, 0x400 ;  /* 0x00000400000d7802 */ /* 0x000fe20000000f00 */
[----:B------:R-:W-:Y:S01]  /*01f0*/  USHF.R.S32.HI UR7, URZ, 0x1, UR4 ;  /* 0x00000001ff077899 */ /* 0x000fe20008011404 */
[----:B------:R-:W1:Y:S01]  /*0200*/  I2F.RP R8, R12 ;  /* 0x0000000c00087306 */ /* 0x000e620000209400 */
[----:B------:R-:W-:Y:S01]  /*0210*/  USHF.R.S32.HI UR8, URZ, 0x1, UR5 ;  /* 0x00000001ff087899 */ /* 0x000fe20008011405 */
[----:B------:R-:W-:Y:S02]  /*0220*/  IMAD R18, R18, UR9, RZ ;  /* 0x0000000912127c24 */ /* 0x000fe4000f8e02ff */
[----:B------:R-:W-:Y:S02]  /*0230*/  IMAD R20, R6, R5, RZ ;  /* 0x0000000506147224 */ /* 0x000fe400078e02ff */
[----:B------:R-:W-:-:S02]  /*0240*/  VIADD R17, R7, -UR7 ;  /* 0x8000000707117c36 */ /* 0x000fc40008000000 */
[----:B------:R-:W-:Y:S01]  /*0250*/  VIADD R16, R4, -UR8 ;  /* 0x8000000804107c36 */ /* 0x000fe20008000000 */
[----:B-1----:R-:W1:Y:S01]  /*0260*/  MUFU.RCP R8, R8 ;  /* 0x0000000800087308 */ /* 0x002e620000001000 */
[----:B0-----:R-:W-:Y:S01]  /*0270*/  LEA R13, R14, R13, 0x18 ;  /* 0x0000000d0e0d7211 */ /* 0x001fe200078ec0ff */
[----:B------:R-:W-:Y:S02]  /*0280*/  IMAD.MOV.U32 R14, RZ, RZ, RZ ;  /* 0x000000ffff0e7224 */ /* 0x000fe400078e00ff */
[----:B-1----:R-:W-:-:S04]  /*0290*/  VIADD R10, R8, 0xffffffe ;  /* 0x0ffffffe080a7836 */ /* 0x002fc80000000000 */
[----:B------:R-:W0:Y:S02]  /*02a0*/  F2I.FTZ.U32.TRUNC.NTZ R15, R10 ;  /* 0x0000000a000f7305 */ /* 0x000e24000021f000 */
[----:B0-----:R-:W-:-:S04]  /*02b0*/  IMAD.MOV R11, RZ, RZ, -R15 ;  /* 0x000000ffff0b7224 */ /* 0x001fc800078e0a0f */
[----:B------:R-:W-:-:S04]  /*02c0*/  IMAD R11, R11, R12, RZ ;  /* 0x0000000c0b0b7224 */ /* 0x000fc800078e02ff */
[----:B------:R-:W-:-:S04]  /*02d0*/  IMAD.HI.U32 R14, R15, R11, R14 ;  /* 0x0000000b0f0e7227 */ /* 0x000fc800078e000e */
[----:B------:R-:W-:-:S07]  /*02e0*/  IMAD.MOV.U32 R15, RZ, RZ, R9 ;  /* 0x000000ffff0f7224 */ /* 0x000fce00078e0009 */
.L_x_2:
[----:B0-----:R-:W-:Y:S02]  /*02f0*/  IABS R8, R2 ;  /* 0x0000000200087213 */ /* 0x001fe40000000000 */
[----:B------:R-:W-:-:S03]  /*0300*/  IABS R9, R15 ;  /* 0x0000000f00097213 */ /* 0x000fc60000000000 */
[----:B------:R-:W-:Y:S02]  /*0310*/  IMAD.MOV R10, RZ, RZ, -R8 ;  /* 0x000000ffff0a7224 */ /* 0x000fe400078e0a08 */
[----:B------:R-:W-:-:S04]  /*0320*/  IMAD.HI.U32 R8, R14, R9, RZ ;  /* 0x000000090e087227 */ /* 0x000fc800078e00ff */
[----:B------:R-:W-:Y:S01]  /*0330*/  IMAD R9, R8, R10, R9 ;  /* 0x0000000a08097224 */ /* 0x000fe200078e0209 */
[----:B------:R-:W-:-:S04]  /*0340*/  IABS R10, R2 ;  /* 0x00000002000a7213 */ /* 0x000fc80000000000 */
[----:B------:R-:W-:-:S13]  /*0350*/  ISETP.GT.U32.AND P2, PT, R12, R9, PT ;  /* 0x000000090c00720c */ /* 0x000fda0003f44070 */
[----:B------:R-:W-:Y:S02]  /*0360*/  @!P2 IMAD.IADD R9, R9, 0x1, -R10 ;  /* 0x000000010909a824 */ /* 0x000fe400078e0a0a */
[----:B------:R-:W-:Y:S01]  /*0370*/  @!P2 VIADD R8, R8, 0x1 ;  /* 0x000000010808a836 */ /* 0x000fe20000000000 */
[----:B------:R-:W-:Y:S02]  /*0380*/  ISETP.NE.AND P2, PT, R2, RZ, PT ;  /* 0x000000ff0200720c */ /* 0x000fe40003f45270 */
[----:B------:R-:W-:Y:S02]  /*0390*/  ISETP.GE.U32.AND P0, PT, R9, R12, PT ;  /* 0x0000000c0900720c */ /* 0x000fe40003f06070 */
[----:B------:R-:W-:-:S04]  /*03a0*/  LOP3.LUT R9, R15, R2, RZ, 0x3c, !PT ;  /* 0x000000020f097212 */ /* 0x000fc800078e3cff */
[----:B------:R-:W-:-:S07]  /*03b0*/  ISETP.GE.AND P1, PT, R9, RZ, PT ;  /* 0x000000ff0900720c */ /* 0x000fce0003f26270 */
[----:B------:R-:W-:-:S06]  /*03c0*/  @P0 VIADD R8, R8, 0x1 ;  /* 0x0000000108080836 */ /* 0x000fcc0000000000 */
[----:B------:R-:W-:Y:S01]  /*03d0*/  @!P1 IMAD.MOV R8, RZ, RZ, -R8 ;  /* 0x000000ffff089224 */ /* 0x000fe200078e0a08 */
[----:B------:R-:W-:-:S05]  /*03e0*/  @!P2 LOP3.LUT R8, RZ, R2, RZ, 0x33, !PT ;  /* 0x00000002ff08a212 */ /* 0x000fca00078e33ff */
[--C-:B------:R-:W-:Y:S02]  /*03f0*/  IMAD.MOV R9, RZ, RZ, -R8.reuse ;  /* 0x000000ffff097224 */ /* 0x100fe400078e0a08 */
[----:B------:R-:W-:Y:S02]  /*0400*/  IMAD.IADD R8, R17, 0x1, R8 ;  /* 0x0000000111087824 */ /* 0x000fe400078e0208 */
[----:B------:R-:W-:-:S03]  /*0410*/  IMAD R9, R2, R9, R15 ;  /* 0x0000000902097224 */ /* 0x000fc600078e020f */
[----:B------:R-:W-:Y:S01]  /*0420*/  ISETP.GE.AND P0, PT, R8, UR10, PT ;  /* 0x0000000a08007c0c */ /* 0x000fe2000bf06270 */
[----:B------:R-:W-:-:S03]  /*0430*/  IMAD.IADD R9, R16, 0x1, R9 ;  /* 0x0000000110097824 */ /* 0x000fc600078e0209 */
[----:B------:R-:W-:Y:S02]  /*0440*/  ISETP.LT.OR P0, PT, R8, RZ, P0 ;  /* 0x000000ff0800720c */ /* 0x000fe40000701670 */
[----:B------:R-:W-:-:S04]  /*0450*/  ISETP.GE.AND P1, PT, R9, UR11, PT ;  /* 0x0000000b09007c0c */ /* 0x000fc8000bf26270 */
[----:B------:R-:W-:-:S04]  /*0460*/  ISETP.LT.OR P1, PT, R9, RZ, P1 ;  /* 0x000000ff0900720c */ /* 0x000fc80000f21670 */
[----:B------:R-:W-:-:S13]  /*0470*/  PLOP3.LUT P0, PT, P0, P1, PT, 0xf8, 0x8f ;  /* 0x00000000008f781c */ /* 0x000fda0000703f70 */
[----:B------:R-:W0:Y:S01]  /*0480*/  @!P0 LDC.64 R10, c[0x0][0x398] ;  /* 0x0000e600ff0a8b82 */ /* 0x000e220000000a00 */
[----:B------:R-:W-:-:S04]  /*0490*/  @!P0 IMAD R8, R5, UR10, R8 ;  /* 0x0000000a05088c24 */ /* 0x000fc8000f8e0208 */
[----:B------:R-:W-:Y:S01]  /*04a0*/  @!P0 IMAD R19, R8, UR11, R9 ;  /* 0x0000000b08138c24 */ /* 0x000fe2000f8e0209 */
[----:B------:R-:W-:-:S03]  /*04b0*/  CS2R R8, SRZ ;  /* 0x0000000000087805 */ /* 0x000fc6000001ff00 */
[----:B0-----:R-:W-:-:S05]  /*04c0*/  @!P0 IMAD.WIDE R10, R19, 0x8, R10 ;  /* 0x00000008130a8825 */ /* 0x001fca00078e020a */
[----:B------:R-:W2:Y:S01]  /*04d0*/  @!P0 LDG.E.64 R8, desc[UR14][R10.64] ;  /* 0x0000000e0a088981 */ /* 0x000ea2000c1e1b00 */
[--C-:B------:R-:W-:Y:S02]  /*04e0*/  IMAD.IADD R22, R20, 0x1, R15.reuse ;  /* 0x0000000114167824 */ /* 0x100fe400078e020f */
[----:B------:R-:W-:Y:S02]  /*04f0*/  IMAD.IADD R15, R18, 0x1, R15 ;  /* 0x00000001120f7824 */ /* 0x000fe400078e020f */
[----:B------:R-:W-:-:S03]  /*0500*/  IMAD R19, R22, 0x8, R13 ;  /* 0x0000000816137824 */ /* 0x000fc600078e020d */
[----:B------:R-:W-:Y:S02]  /*0510*/  ISETP.GE.AND P0, PT, R15, R6, PT ;  /* 0x000000060f00720c */ /* 0x000fe40003f06270 */
[----:B--2---:R0:W-:Y:S11]  /*0520*/  STS.64 [R19], R8 ;  /* 0x0000000813007388 */ /* 0x0041f60000000a00 */
[----:B------:R-:W-:Y:S05]  /*0530*/  @!P0 BRA `(.L_x_2) ;  /* 0xfffffffc006c8947 */ /* 0x000fea000383ffff */
.L_x_1:
[----:B------:R-:W-:Y:S05]  /*0540*/  BSYNC.RECONVERGENT B0 ;  /* 0x0000000000007941 */ /* 0x000fea0003800200 */
.L_x_0:
[----:B------:R-:W1:Y:S01]  /*0550*/  LDCU UR4, c[0x0][0x38c] ;  /* 0x00007180ff0477ac */ /* 0x000e620008000800 */
[----:B------:R-:W-:Y:S01]  /*0560*/  CS2R R14, SRZ ;  /* 0x00000000000e7805 */ /* 0x000fe2000001ff00 */
[----:B-1----:R-:W-:Y:S01]  /*0570*/  UISETP.GE.AND UP0, UPT, UR4, 0x1, UPT ;  /* 0x000000010400788c */ /* 0x002fe2000bf06270 */
[----:B------:R-:W-:Y:S08]  /*0580*/  BAR.SYNC.DEFER_BLOCKING 0x0 ;  /* 0x0000000000007b1d */ /* 0x000ff00000010000 */
[----:B------:R-:W-:Y:S05]  /*0590*/  BRA.U !UP0, `(.L_x_3) ;  /* 0x0000000508f07547 */ /* 0x000fea000b800000 */
[----:B------:R-:W1:Y:S02]  /*05a0*/  LDCU UR7, c[0x0][0x390] ;  /* 0x00007200ff0777ac */ /* 0x000e640008000800 */
[----:B-1----:R-:W-:-:S09]  /*05b0*/  UISETP.GE.AND UP0, UPT, UR7, 0x1, UPT ;  /* 0x000000010700788c */ /* 0x002fd2000bf06270 */
[----:B------:R-:W-:Y:S05]  /*05c0*/  BRA.U !UP0, `(.L_x_3) ;  /* 0x0000000508e47547 */ /* 0x000fea000b800000 */
[----:B------:R-:W1:Y:S01]  /*05d0*/  S2UR UR5, SR_CgaCtaId ;  /* 0x00000000000579c3 */ /* 0x000e620000008800 */
[----:B------:R-:W-:Y:S01]  /*05e0*/  UMOV UR4, 0x400 ;  /* 0x0000040000047882 */ /* 0x000fe20000000000 */
[----:B------:R-:W-:Y:S01]  /*05f0*/  ULOP3.LUT UR11, UR7, 0x7, URZ, 0xc0, !UPT ;  /* 0x00000007070b7892 */ /* 0x000fe2000f8ec0ff */
[----:B------:R-:W-:Y:S01]  /*0600*/  IMAD R6, R6, R5, RZ ;  /* 0x0000000506067224 */ /* 0x000fe200078e02ff */
[----:B------:R-:W-:Y:S01]  /*0610*/  ULOP3.LUT UR12, UR7, 0x3, URZ, 0xc0, !UPT ;  /* 0x00000003070c7892 */ /* 0x000fe2000f8ec0ff */
[----:B0-----:R-:W-:Y:S01]  /*0620*/  IMAD.SHL.U32 R8, R2, 0x8, RZ ;  /* 0x0000000802087824 */ /* 0x001fe200078e00ff */
[----:B------:R-:W-:Y:S01]  /*0630*/  ULOP3.LUT UR7, UR7, 0x7ffffff8, URZ, 0xc0, !UPT ;  /* 0x7ffffff807077892 */ /* 0x000fe2000f8ec0ff */
[----:B------:R-:W-:Y:S01]  /*0640*/  IMAD R9, R5, UR6, R0 ;  /* 0x0000000605097c24 */ /* 0x000fe2000f8e0200 */
[----:B------:R-:W-:Y:S01]  /*0650*/  CS2R R14, SRZ ;  /* 0x00000000000e7805 */ /* 0x000fe2000001ff00 */
[----:B------:R-:W-:Y:S01]  /*0660*/  IMAD.IADD R21, R6, 0x1, R3 ;  /* 0x0000000106157824 */ /* 0x000fe200078e0203 */
[----:B------:R-:W-:-:S02]  /*0670*/  UIADD3 UR8, UPT, UPT, -UR7, URZ, URZ ;  /* 0x000000ff07087290 */ /* 0x000fc4000fffe1ff */
[----:B-1----:R-:W-:Y:S02]  /*0680*/  ULEA UR4, UR5, UR4, 0x18 ;  /* 0x0000000405047291 */ /* 0x002fe4000f8ec0ff */
[----:B------:R-:W-:-:S04]  /*0690*/  UIADD3 UR5, UPT, UPT, UR11, -0x1, URZ ;  /* 0xffffffff0b057890 */ /* 0x000fc8000fffe0ff */
[----:B------:R-:W-:Y:S01]  /*06a0*/  LEA R23, R3, UR4, 0x3 ;  /* 0x0000000403177c11 */ /* 0x000fe2000f8e18ff */
[----:B------:R-:W-:Y:S01]  /*06b0*/  UISETP.GE.U32.AND UP0, UPT, UR5, 0x3, UPT ;  /* 0x000000030500788c */ /* 0x000fe2000bf06070 */
[----:B------:R-:W-:-:S03]  /*06c0*/  UMOV UR4, URZ ;  /* 0x000000ff00047c82 */ /* 0x000fc60008000000 */
[----:B------:R-:W-:-:S07]  /*06d0*/  VIADD R23, R23, 0x20 ;  /* 0x0000002017177836 */ /* 0x000fce0000000000 */
.L_x_9:
[----:B------:R-:W0:Y:S01]  /*06e0*/  LDCU UR13, c[0x0][0x390] ;  /* 0x00007200ff0d77ac */ /* 0x000e220008000800 */
[----:B------:R-:W-:Y:S01]  /*06f0*/  VIADD R20, R0, UR4 ;  /* 0x0000000400147c36 */ /* 0x000fe20008000000 */
[----:B------:R-:W-:-:S03]  /*0700*/  UMOV UR5, URZ ;  /* 0x000000ff00057c82 */ /* 0x000fc60008000000 */
[----:B------:R-:W-:Y:S01]  /*0710*/  IMAD R20, R2, R20, R21 ;  /* 0x0000001402147224 */ /* 0x000fe200078e0215 */
[----:B0-----:R-:W-:-:S09]  /*0720*/  UISETP.GE.U32.AND UP1, UPT, UR13, 0x8, UPT ;  /* 0x000000080d00788c */ /* 0x001fd2000bf26070 */
[----:B------:R-:W-:Y:S05]  /*0730*/  BRA.U !UP1, `(.L_x_4) ;  /* 0x0000000109a07547 */ /* 0x000fea000b800000 */
[----:B------:R-:W-:Y:S01]  /*0740*/  VIADD R6, R9, UR4 ;  /* 0x0000000409067c36 */ /* 0x000fe20008000000 */
[----:B------:R-:W-:-:S03]  /*0750*/  UMOV UR5, UR8 ;  /* 0x0000000800057c82 */ /* 0x000fc60008000000 */
[----:B------:R-:W-:-:S07]  /*0760*/  IMAD R6, R8, R6, R23 ;  /* 0x0000000608067224 */ /* 0x000fce00078e0217 */
.L_x_5:
[----:B------:R-:W0:Y:S01]  /*0770*/  LDS.64 R10, [R6+-0x20] ;  /* 0xffffe000060a7984 */ /* 0x000e220000000a00 */
[----:B------:R-:W-:-:S03]  /*0780*/  UIADD3 UR5, UPT, UPT, UR5, 0x8, URZ ;  /* 0x0000000805057890 */ /* 0x000fc6000fffe0ff */
[----:B------:R-:W1:Y:S01]  /*0790*/  LDS.64 R12, [R6+-0x18] ;  /* 0xffffe800060c7984 */ /* 0x000e620000000a00 */
[----:B------:R-:W-:-:S03]  /*07a0*/  UISETP.NE.AND UP1, UPT, UR5, URZ, UPT ;  /* 0x000000ff0500728c */ /* 0x000fc6000bf25270 */
[----:B------:R-:W2:Y:S04]  /*07b0*/  LDS.64 R18, [R6+-0x10] ;  /* 0xfffff00006127984 */ /* 0x000ea80000000a00 */
[----:B------:R-:W3:Y:S01]  /*07c0*/  LDS.64 R16, [R6+-0x8] ;  /* 0xfffff80006107984 */ /* 0x000ee20000000a00 */
[----:B0-----:R-:W-:-:S06]  /*07d0*/  DSETP.GT.AND P0, PT, R14, R10, PT ;  /* 0x0000000a0e00722a */ /* 0x001fcc0003f04000 */
[----:B------:R-:W-:Y:S02]  /*07e0*/  FSEL R10, R14, R10, P0 ;  /* 0x0000000a0e0a7208 */ /* 0x000fe40000000000 */
[----:B------:R-:W-:Y:S02]  /*07f0*/  FSEL R11, R15, R11, P0 ;  /* 0x0000000b0f0b7208 */ /* 0x000fe40000000000 */
[----:B------:R-:W0:Y:S04]  /*0800*/  LDS.64 R14, [R6] ;  /* 0x00000000060e7984 */ /* 0x000e280000000a00 */
[----:B-1----:R-:W-:-:S06]  /*0810*/  DSETP.GT.AND P0, PT, R10, R12, PT ;  /* 0x0000000c0a00722a */ /* 0x002fcc0003f04000 */
[----:B------:R-:W-:Y:S02]  /*0820*/  FSEL R10, R10, R12, P0 ;  /* 0x0000000c0a0a7208 */ /* 0x000fe40000000000 */
[----:B------:R-:W-:Y:S02]  /*0830*/  FSEL R11, R11, R13, P0 ;  /* 0x0000000d0b0b7208 */ /* 0x000fe40000000000 */
[----:B------:R-:W1:Y:S04]  /*0840*/  LDS.64 R12, [R6+0x8] ;  /* 0x00000800060c7984 */ /* 0x000e680000000a00 */
[----:B--2---:R-:W-:-:S06]  /*0850*/  DSETP.GT.AND P0, PT, R10, R18, PT ;  /* 0x000000120a00722a */ /* 0x004fcc0003f04000 */
[----:B------:R-:W-:Y:S02]  /*0860*/  FSEL R18, R10, R18, P0 ;  /* 0x000000120a127208 */ /* 0x000fe40000000000 */
[----:B------:R-:W-:Y:S02]  /*0870*/  FSEL R19, R11, R19, P0 ;  /* 0x000000130b137208 */ /* 0x000fe40000000000 */
[----:B------:R-:W2:Y:S04]  /*0880*/  LDS.64 R10, [R6+0x10] ;  /* 0x00001000060a7984 */ /* 0x000ea80000000a00 */
[----:B---3--:R-:W-:-:S06]  /*0890*/  DSETP.GT.AND P0, PT, R18, R16, PT ;  /* 0x000000101200722a */ /* 0x008fcc0003f04000 */
[----:B------:R-:W-:Y:S02]  /*08a0*/  FSEL R16, R18, R16, P0 ;  /* 0x0000001012107208 */ /* 0x000fe40000000000 */
[----:B------:R-:W-:Y:S02]  /*08b0*/  FSEL R17, R19, R17, P0 ;  /* 0x0000001113117208 */ /* 0x000fe40000000000 */
[----:B------:R3:W4:Y:S04]  /*08c0*/  LDS.64 R18, [R6+0x18] ;  /* 0x0000180006127984 */ /* 0x0007280000000a00 */
[----:B0-----:R-:W-:Y:S01]  /*08d0*/  DSETP.GT.AND P0, PT, R16, R14, PT ;  /* 0x0000000e1000722a */ /* 0x001fe20003f04000 */
[----:B---3--:R-:W-:-:S05]  /*08e0*/  VIADD R6, R6, 0x40 ;  /* 0x0000004006067836 */ /* 0x008fca0000000000 */
[----:B------:R-:W-:Y:S02]  /*08f0*/  FSEL R14, R16, R14, P0 ;  /* 0x0000000e100e7208 */ /* 0x000fe40000000000 */
[----:B------:R-:W-:-:S06]  /*0900*/  FSEL R15, R17, R15, P0 ;  /* 0x0000000f110f7208 */ /* 0x000fcc0000000000 */
[----:B-1----:R-:W-:-:S06]  /*0910*/  DSETP.GT.AND P0, PT, R14, R12, PT ;  /* 0x0000000c0e00722a */ /* 0x002fcc0003f04000 */
[----:B------:R-:W-:Y:S02]  /*0920*/  FSEL R12, R14, R12, P0 ;  /* 0x0000000c0e0c7208 */ /* 0x000fe40000000000 */
[----:B------:R-:W-:-:S06]  /*0930*/  FSEL R13, R15, R13, P0 ;  /* 0x0000000d0f0d7208 */ /* 0x000fcc0000000000 */
[----:B--2---:R-:W-:-:S06]  /*0940*/  DSETP.GT.AND P0, PT, R12, R10, PT ;  /* 0x0000000a0c00722a */ /* 0x004fcc0003f04000 */
[----:B------:R-:W-:Y:S02]  /*0950*/  FSEL R10, R12, R10, P0 ;  /* 0x0000000a0c0a7208 */ /* 0x000fe40000000000 */
[----:B------:R-:W-:-:S06]  /*0960*/  FSEL R11, R13, R11, P0 ;  /* 0x0000000b0d0b7208 */ /* 0x000fcc0000000000 */
[----:B----4-:R-:W-:-:S06]  /*0970*/  DSETP.GT.AND P0, PT, R10, R18, PT ;  /* 0x000000120a00722a */ /* 0x010fcc0003f04000 */
[----:B------:R-:W-:Y:S02]  /*0980*/  FSEL R14, R10, R18, P0 ;  /* 0x000000120a0e7208 */ /* 0x000fe40000000000 */
[----:B------:R-:W-:Y:S01]  /*0990*/  FSEL R15, R11, R19, P0 ;  /* 0x000000130b0f7208 */ /* 0x000fe20000000000 */
[----:B------:R-:W-:Y:S06]  /*09a0*/  BRA.U UP1, `(.L_x_5) ;  /* 0xfffffffd01707547 */ /* 0x000fec000b83ffff */
[----:B------:R-:W-:-:S05]  /*09b0*/  UMOV UR5, UR7 ;  /* 0x0000000700057c82 */ /* 0x000fca0008000000 */
.L_x_4:
[----:B------:R-:W-:-:S09]  /*09c0*/  UISETP.NE.AND UP1, UPT, UR11, URZ, UPT ;  /* 0x000000ff0b00728c */ /* 0x000fd2000bf25270 */
[----:B------:R-:W-:Y:S05]  /*09d0*/  BRA.U !UP1, `(.L_x_6) ;  /* 0x0000000109d07547 */ /* 0x000fea000b800000 */
[----:B------:R-:W-:Y:S01]  /*09e0*/  UISETP.NE.AND UP1, UPT, UR12, URZ, UPT ;  /* 0x000000ff0c00728c */ /* 0x000fe2000bf25270 */
[----:B------:R-:W-:Y:S10]  /*09f0*/  BRA.U !UP0, `(.L_x_7) ;  /* 0x0000000108587547 */ /* 0x000ff4000b800000 */
[----:B------:R-:W0:Y:S01]  /*0a00*/  S2UR UR10, SR_CgaCtaId ;  /* 0x00000000000a79c3 */ /* 0x000e220000008800 */
[----:B------:R-:W-:Y:S01]  /*0a10*/  UMOV UR9, 0x400 ;  /* 0x0000040000097882 */ /* 0x000fe20000000000 */
[----:B------:R-:W-:Y:S01]  /*0a20*/  VIADD R6, R20, UR5 ;  /* 0x0000000514067c36 */ /* 0x000fe20008000000 */
[----:B------:R-:W-:Y:S02]  /*0a30*/  UIADD3 UR5, UPT, UPT, UR5, 0x4, URZ ;  /* 0x0000000405057890 */ /* 0x000fe4000fffe0ff */
[----:B0-----:R-:W-:-:S06]  /*0a40*/  ULEA UR9, UR10, UR9, 0x18 ;  /* 0x000000090a097291 */ /* 0x001fcc000f8ec0ff */
[----:B------:R-:W-:-:S05]  /*0a50*/  LEA R6, R6, UR9, 0x3 ;  /* 0x0000000906067c11 */ /* 0x000fca000f8e18ff */
[----:B------:R-:W0:Y:S04]  /*0a60*/  LDS.64 R18, [R6] ;  /* 0x0000000006127984 */ /* 0x000e280000000a00 */
[----:B------:R-:W1:Y:S04]  /*0a70*/  LDS.64 R16, [R6+0x8] ;  /* 0x0000080006107984 */ /* 0x000e680000000a00 */
[----:B------:R-:W2:Y:S04]  /*0a80*/  LDS.64 R10, [R6+0x10] ;  /* 0x00001000060a7984 */ /* 0x000ea80000000a00 */
[----:B------:R-:W3:Y:S01]  /*0a90*/  LDS.64 R12, [R6+0x18] ;  /* 0x00001800060c7984 */ /* 0x000ee20000000a00 */
[----:B0-----:R-:W-:-:S06]  /*0aa0*/  DSETP.GT.AND P0, PT, R14, R18, PT ;  /* 0x000000120e00722a */ /* 0x001fcc0003f04000 */
        /* <DEDUP_REMOVED lines=8> */
[----:B---3--:R-:W-:-:S06]  /*0b30*/  DSETP.GT.AND P0, PT, R10, R12, PT ;  /* 0x0000000c0a00722a */ /* 0x008fcc0003f04000 */
[----:B------:R-:W-:Y:S02]  /*0b40*/  FSEL R14, R10, R12, P0 ;  /* 0x0000000c0a0e7208 */ /* 0x000fe40000000000 */
[----:B------:R-:W-:-:S07]  /*0b50*/  FSEL R15, R11, R13, P0 ;  /* 0x0000000d0b0f7208 */ /* 0x000fce0000000000 */
.L_x_7:
[----:B------:R-:W-:Y:S05]  /*0b60*/  BRA.U !UP1, `(.L_x_6) ;  /* 0x00000001096c7547 */ /* 0x000fea000b800000 */
[----:B------:R-:W-:Y:S02]  /*0b70*/  UISETP.NE.AND UP1, UPT, UR12, 0x1, UPT ;  /* 0x000000010c00788c */ /* 0x000fe4000bf25270 */
[----:B------:R-:W-:-:S07]  /*0b80*/  ULOP3.LUT UP2, URZ, UR13, 0x1, URZ, 0xc0, !UPT ;  /* 0x000000010dff7892 */ /* 0x000fce000f84c0ff */
[----:B------:R-:W-:Y:S05]  /*0b90*/  BRA.U !UP1, `(.L_x_8) ;  /* 0x0000000109387547 */ /* 0x000fea000b800000 */
[----:B------:R-:W0:Y:S01]  /*0ba0*/  S2UR UR10, SR_CgaCtaId ;  /* 0x00000000000a79c3 */ /* 0x000e220000008800 */
[----:B------:R-:W-:Y:S01]  /*0bb0*/  UMOV UR9, 0x400 ;  /* 0x0000040000097882 */ /* 0x000fe20000000000 */
[----:B------:R-:W-:Y:S01]  /*0bc0*/  VIADD R6, R20, UR5 ;  /* 0x0000000514067c36 */ /* 0x000fe20008000000 */
[----:B------:R-:W-:Y:S02]  /*0bd0*/  UIADD3 UR5, UPT, UPT, UR5, 0x2, URZ ;  /* 0x0000000205057890 */ /* 0x000fe4000fffe0ff */
[----:B0-----:R-:W-:-:S06]  /*0be0*/  ULEA UR9, UR10, UR9, 0x18 ;  /* 0x000000090a097291 */ /* 0x001fcc000f8ec0ff */
[----:B------:R-:W-:-:S05]  /*0bf0*/  LEA R6, R6, UR9, 0x3 ;  /* 0x0000000906067c11 */ /* 0x000fca000f8e18ff */
[----:B------:R-:W0:Y:S04]  /*0c00*/  LDS.64 R12, [R6] ;  /* 0x00000000060c7984 */ /* 0x000e280000000a00 */
[----:B------:R-:W1:Y:S01]  /*0c10*/  LDS.64 R10, [R6+0x8] ;  /* 0x00000800060a7984 */ /* 0x000e620000000a00 */
[----:B0-----:R-:W-:-:S06]  /*0c20*/  DSETP.GT.AND P0, PT, R14, R12, PT ;  /* 0x0000000c0e00722a */ /* 0x001fcc0003f04000 */
[----:B------:R-:W-:Y:S02]  /*0c30*/  FSEL R12, R14, R12, P0 ;  /* 0x0000000c0e0c7208 */ /* 0x000fe40000000000 */
[----:B------:R-:W-:-:S06]  /*0c40*/  FSEL R13, R15, R13, P0 ;  /* 0x0000000d0f0d7208 */ /* 0x000fcc0000000000 */
[----:B-1----:R-:W-:-:S06]  /*0c50*/  DSETP.GT.AND P0, PT, R12, R10, PT ;  /* 0x0000000a0c00722a */ /* 0x002fcc0003f04000 */
[----:B------:R-:W-:Y:S02]  /*0c60*/  FSEL R14, R12, R10, P0 ;  /* 0x0000000a0c0e7208 */ /* 0x000fe40000000000 */
[----:B------:R-:W-:-:S07]  /*0c70*/  FSEL R15, R13, R11, P0 ;  /* 0x0000000b0d0f7208 */ /* 0x000fce0000000000 */
.L_x_8:
[----:B------:R-:W-:Y:S05]  /*0c80*/  BRA.U !UP2, `(.L_x_6) ;  /* 0x000000010a247547 */ /* 0x000fea000b800000 */
[----:B------:R-:W0:Y:S01]  /*0c90*/  S2UR UR10, SR_CgaCtaId ;  /* 0x00000000000a79c3 */ /* 0x000e220000008800 */
[----:B------:R-:W-:Y:S01]  /*0ca0*/  UMOV UR9, 0x400 ;  /* 0x0000040000097882 */ /* 0x000fe20000000000 */
[----:B------:R-:W-:Y:S01]  /*0cb0*/  VIADD R20, R20, UR5 ;  /* 0x0000000514147c36 */ /* 0x000fe20008000000 */
[----:B0-----:R-:W-:-:S06]  /*0cc0*/  ULEA UR9, UR10, UR9, 0x18 ;  /* 0x000000090a097291 */ /* 0x001fcc000f8ec0ff */
[----:B------:R-:W-:-:S06]  /*0cd0*/  LEA R10, R20, UR9, 0x3 ;  /* 0x00000009140a7c11 */ /* 0x000fcc000f8e18ff */
[----:B------:R-:W0:Y:S02]  /*0ce0*/  LDS.64 R10, [R10] ;  /* 0x000000000a0a7984 */ /* 0x000e240000000a00 */
[----:B0-----:R-:W-:-:S06]  /*0cf0*/  DSETP.GT.AND P0, PT, R14, R10, PT ;  /* 0x0000000a0e00722a */ /* 0x001fcc0003f04000 */
[----:B------:R-:W-:Y:S02]  /*0d00*/  FSEL R14, R14, R10, P0 ;  /* 0x0000000a0e0e7208 */ /* 0x000fe40000000000 */
[----:B------:R-:W-:-:S07]  /*0d10*/  FSEL R15, R15, R11, P0 ;  /* 0x0000000b0f0f7208 */ /* 0x000fce0000000000 */
.L_x_6:
[----:B------:R-:W0:Y:S01]  /*0d20*/  LDCU UR5, c[0x0][0x38c] ;  /* 0x00007180ff0577ac */ /* 0x000e220008000800 */
[----:B------:R-:W-:-:S04]  /*0d30*/  UIADD3 UR4, UPT, UPT, UR4, 0x1, URZ ;  /* 0x0000000104047890 */ /* 0x000fc8000fffe0ff */
[----:B0-----:R-:W-:-:S09]  /*0d40*/  UISETP.NE.AND UP1, UPT, UR4, UR5, UPT ;  /* 0x000000050400728c */ /* 0x001fd2000bf25270 */
[----:B------:R-:W-:Y:S05]  /*0d50*/  BRA.U UP1, `(.L_x_9) ;  /* 0xfffffff901607547 */ /* 0x000fea000b83ffff */
.L_x_3:
[----:B------:R-:W1:Y:S01]  /*0d60*/  LDCU UR4, c[0x0][0x388] ;  /* 0x00007100ff0477ac */ /* 0x000e620008000800 */
[----:B------:R-:W-:Y:S02]  /*0d70*/  IMAD.IADD R4, R4, 0x1, R3 ;  /* 0x0000000104047824 */ /* 0x000fe400078e0203 */
[----:B------:R-:W-:Y:S01]  /*0d80*/  IMAD.IADD R0, R7, 0x1, R0 ;  /* 0x0000000107007824 */ /* 0x000fe200078e0200 */
[----:B------:R-:W2:Y:S02]  /*0d90*/  LDCU UR5, c[0x0][0x384] ;  /* 0x00007080ff0577ac */ /* 0x000ea40008000800 */
[----:B-1----:R-:W-:-:S04]  /*0da0*/  ISETP.GE.AND P0, PT, R4, UR4, PT ;  /* 0x0000000404007c0c */ /* 0x002fc8000bf06270 */
[----:B--2---:R-:W-:-:S13]  /*0db0*/  ISETP.GE.OR P0, PT, R0, UR5, P0 ;  /* 0x0000000500007c0c */ /* 0x004fda0008706670 */
[----:B------:R-:W-:Y:S05]  /*0dc0*/  @P0 EXIT ;  /* 0x000000000000094d */ /* 0x000fea0003800000 */
[----:B------:R-:W1:Y:S01]  /*0dd0*/  LDC.64 R2, c[0x0][0x3a0] ;  /* 0x0000e800ff027b82 */ /* 0x000e620000000a00 */
[----:B------:R-:W-:-:S04]  /*0de0*/  IMAD R5, R5, UR5, R0 ;  /* 0x0000000505057c24 */ /* 0x000fc8000f8e0200 */
[----:B------:R-:W-:-:S04]  /*0df0*/  IMAD R5, R5, UR4, R4 ;  /* 0x0000000405057c24 */ /* 0x000fc8000f8e0204 */
[----:B-1----:R-:W-:-:S05]  /*0e00*/  IMAD.WIDE R2, R5, 0x8, R2 ;  /* 0x0000000805027825 */ /* 0x002fca00078e0202 */
[----:B------:R-:W-:Y:S01]  /*0e10*/  STG.E.64 desc[UR14][R2.64], R14 ;  /* 0x0000000e02007986 */ /* 0x000fe2000c101b0e */
[----:B------:R-:W-:Y:S05]  /*0e20*/  EXIT ;  /* 0x000000000000794d */ /* 0x000fea0003800000 */
.L_x_10:
[----:B------:R-:W-:-:S00]  /*0e30*/  BRA `(.L_x_10) ;  /* 0xfffffffc00fc7947 */ /* 0x000fc0000383ffff */
[----:B------:R-:W-:-:S00]  /*0e40*/  NOP ;  /* 0x0000000000007918 */ /* 0x000fc00000000000 */
        /* <DEDUP_REMOVED lines=11> */
.L_x_11:


//--------------------- .nv.shared._Z13maxPoolKerneliiiiiPdS_ --------------------------
	.section	.nv.shared._Z13maxPoolKerneliiiiiPdS_,"aw",@nobits
	.sectionflags	@""
	.align	16
	.zero		1024


//--------------------- .nv.shared.reserved.0     --------------------------
	.section	.nv.shared.reserved.0,"aw",@nobits
	.weak		__nv_reservedSMEM_offset_0_alias
	.size		__nv_reservedSMEM_offset_0_alias, 0, 64
	.other		__nv_reservedSMEM_offset_0_alias,@"STO_CUDA_RESERVED_SHARED STV_DEFAULT"
__nv_reservedSMEM_offset_0_alias:
	.zero		0
	.zero		64


//--------------------- .nv.constant0._Z13maxPoolKerneliiiiiPdS_ --------------------------
	.section	.nv.constant0._Z13maxPoolKerneliiiiiPdS_,"a",@progbits
	.sectionflags	@""
	.align	4
.nv.constant0._Z13maxPoolKerneliiiiiPdS_:
	.zero		936


//--------------------- SYMBOLS --------------------------

	.type		.nv.reservedSmem.offset0,@object
	.size		.nv.reservedSmem.offset0,0x4
	.type		.nv.reservedSmem.cap,@object
	.size		.nv.reservedSmem.cap,0x4
